//
// Generated by NVIDIA NVVM Compiler
//
// Compiler Build ID: CL-36424714
// Cuda compilation tools, release 13.0, V13.0.88
// Based on NVVM 20.0.0
//

.version 9.0
.target sm_100
.address_size 64

	// .globl	_Z11hello_worldv
.extern .func  (.param .b32 func_retval0) vprintf
(
	.param .b64 vprintf_param_0,
	.param .b64 vprintf_param_1
)
;
.global .align 1 .b8 $str[4] = {37, 115, 10};
.global .align 1 .b8 $str$1[6] = {119, 111, 114, 108, 100};

.visible .entry _Z11hello_worldv()
{
	.local .align 8 .b8 	__local_depot0[8];
	.reg .b64 	%SP;
	.reg .b64 	%SPL;
	.reg .b32 	%r<3>;
	.reg .b64 	%rd<7>;

	mov.u64 	%SPL, __local_depot0;
	cvta.local.u64 	%SP, %SPL;
	add.u64 	%rd1, %SP, 0;
	add.u64 	%rd2, %SPL, 0;
	mov.u64 	%rd3, $str$1;
	cvta.global.u64 	%rd4, %rd3;
	st.local.u64 	[%rd2], %rd4;
	mov.u64 	%rd5, $str;
	cvta.global.u64 	%rd6, %rd5;
	{ // callseq 0, 0
	.param .b64 param0;
	st.param.b64 	[param0], %rd6;
	.param .b64 param1;
	st.param.b64 	[param1], %rd1;
	.param .b32 retval0;
	call.uni (retval0), 
	vprintf, 
	(
	param0, 
	param1
	);
	ld.param.b32 	%r1, [retval0];
	} // callseq 0
	ret;

}


// ===== COMPILED SASS (sm_100) =====

	.target	sm_100

	.elftype	@"ET_EXEC"


//--------------------- .note.nv.tkinfo           --------------------------
	.section	.note.nv.tkinfo,"",@"SHT_NOTE"
	.sectionflags	@"SHF_NOTE_NV_TKINFO"
	.tkinfo
        /*0018*/ 	.word	0x00000002
        /*0030*/ 	.string	""
        /*0030*/ 	.string	"ptxas"
        /*0030*/ 	.string	"Cuda compilation tools, release 13.0, V13.0.88"
        /*0030*/ 	.string	"Build cuda_13.0.r13.0/compiler.36424714_0"
        /*0030*/ 	.string	"-arch sm_100 -m 64 "



//--------------------- .note.nv.cuinfo           --------------------------
	.section	.note.nv.cuinfo,"",@"SHT_NOTE"
	.sectionflags	@"SHF_NOTE_NV_CUINFO"
        /*0018*/ 	.short	0x0002
        /*001a*/ 	.short	0x0064
        /*001c*/ 	.short	0x0082
	.zero		2


//--------------------- .nv.info                  --------------------------
	.section	.nv.info,"",@"SHT_CUDA_INFO"
	.align	4


	//----- nvinfo : EIATTR_REGCOUNT
	.align		4
        /*0000*/ 	.byte	0x04, 0x2f
        /*0002*/ 	.short	(.L_3 - .L_2)
	.align		4
.L_2:
        /*0004*/ 	.word	index@(_Z11hello_worldv)
        /*0008*/ 	.word	0x00000018


	//----- nvinfo : EIATTR_FRAME_SIZE
	.align		4
.L_3:
        /*000c*/ 	.byte	0x04, 0x11
        /*000e*/ 	.short	(.L_5 - .L_4)
	.align		4
.L_4:
        /*0010*/ 	.word	index@(_Z11hello_worldv)
        /*0014*/ 	.word	0x00000008


	//----- nvinfo : EIATTR_MIN_STACK_SIZE
	.align		4
.L_5:
        /*0018*/ 	.byte	0x04, 0x12
        /*001a*/ 	.short	(.L_7 - .L_6)
	.align		4
.L_6:
        /*001c*/ 	.word	index@(_Z11hello_worldv)
        /*0020*/ 	.word	0x00000008
.L_7:


//--------------------- .nv.compat                --------------------------
	.section	.nv.compat,"",@"SHT_CUDA_COMPAT_INFO"
	.align	4
        /*0000*/ 	.byte	0x02, 0x09, 0x00, 0x00, 0x02, 0x02, 0x01, 0x00, 0x02, 0x05, 0x05, 0x00, 0x03, 0x07, 0x01, 0x01
        /*0010*/ 	.byte	0x02, 0x03, 0x00, 0x00, 0x02, 0x06, 0x01, 0x00, 0x04, 0x0b, 0x08, 0x00, 0x09, 0x00, 0x00, 0x00
        /*0020*/ 	.byte	0x00, 0x00, 0x00, 0x00


//--------------------- .nv.info._Z11hello_worldv --------------------------
	.section	.nv.info._Z11hello_worldv,"",@"SHT_CUDA_INFO"
	.sectionflags	@""
	.align	4


	//----- nvinfo : EIATTR_CUDA_API_VERSION
	.align		4
        /*0000*/ 	.byte	0x04, 0x37
        /*0002*/ 	.short	(.L_9 - .L_8)
.L_8:
        /*0004*/ 	.word	0x00000082


	//----- nvinfo : EIATTR_SPARSE_MMA_MASK
	.align		4
.L_9:
        /*0008*/ 	.byte	0x03, 0x50
        /*000a*/ 	.short	0x0000


	//----- nvinfo : EIATTR_MAXREG_COUNT
	.align		4
        /*000c*/ 	.byte	0x03, 0x1b
        /*000e*/ 	.short	0x00ff


	//----- nvinfo : EIATTR_EXTERNS
	.align		4
        /*0010*/ 	.byte	0x04, 0x0f
        /*0012*/ 	.short	(.L_11 - .L_10)


	//   ....[0]....
	.align		4
.L_10:
        /*0014*/ 	.word	index@(vprintf)


	//----- nvinfo : EIATTR_MERCURY_ISA_VERSION
	.align		4
.L_11:
        /*0018*/ 	.byte	0x03, 0x5f
        /*001a*/ 	.short	0x0101


	//----- nvinfo : EIATTR_VRC_CTA_INIT_COUNT
	.align		4
        /*001c*/ 	.byte	0x02, 0x4a
	.zero		1
	.zero		1


	//----- nvinfo : EIATTR_SYSCALL_OFFSETS
	.align		4
        /*0020*/ 	.byte	0x04, 0x46
        /*0022*/ 	.short	(.L_13 - .L_12)


	//   ....[0]....
.L_12:
        /*0024*/ 	.word	0x000000e0


	//----- nvinfo : EIATTR_EXIT_INSTR_OFFSETS
	.align		4
.L_13:
        /*0028*/ 	.byte	0x04, 0x1c
        /*002a*/ 	.short	(.L_15 - .L_14)


	//   ....[0]....
.L_14:
        /*002c*/ 	.word	0x000000f0


	//----- nvinfo : EIATTR_SW_WAR
	.align		4
.L_15:
        /*0030*/ 	.byte	0x04, 0x36
        /*0032*/ 	.short	(.L_17 - .L_16)
.L_16:
        /*0034*/ 	.word	0x00000008
.L_17:


//--------------------- .nv.callgraph             --------------------------
	.section	.nv.callgraph,"",@"SHT_CUDA_CALLGRAPH"
	.align	4
	.sectionentsize	8
	.align		4
        /*0000*/ 	.word	0x00000000
	.align		4
        /*0004*/ 	.word	0xffffffff
	.align		4
        /*0008*/ 	.word	index@(_Z11hello_worldv)
	.align		4
        /*000c*/ 	.word	index@(vprintf)
	.align		4
        /*0010*/ 	.word	0x00000000
	.align		4
        /*0014*/ 	.word	0xfffffffe
	.align		4
        /*0018*/ 	.word	0x00000000
	.align		4
        /*001c*/ 	.word	0xfffffffd
	.align		4
        /*0020*/ 	.word	0x00000000
	.align		4
        /*0024*/ 	.word	0xfffffffc


//--------------------- .nv.constant4             --------------------------
	.section	.nv.constant4,"a",@progbits
	.align	8
	.align		8
.nv.constant4:
        /*0000*/ 	.dword	vprintf
	.align		8
        /*0008*/ 	.dword	$str
	.align		8
        /*0010*/ 	.dword	$str$1


//--------------------- .text._Z11hello_worldv    --------------------------
	.section	.text._Z11hello_worldv,"ax",@progbits
	.align	128
        .global         _Z11hello_worldv
        .type           _Z11hello_worldv,@function
        .size           _Z11hello_worldv,(.L_x_2 - _Z11hello_worldv)
        .other          _Z11hello_worldv,@"STO_CUDA_ENTRY STV_DEFAULT"
_Z11hello_worldv:
.text._Z11hello_worldv:
[----:B------:R-:W0:Y:S08]  /*0000*/  LDC R1, c[0x0][0x37c] ;  /* 0x0000df00ff017b82 */ /* 0x000e300000000800 */
[----:B------:R-:W1:Y:S01]  /*0010*/  LDC.64 R8, c[0x4][0x10] ;  /* 0x01000400ff087b82 */ /* 0x000e620000000a00 */
[----:B0-----:R-:W-:Y:S01]  /*0020*/  VIADD R1, R1, 0xfffffff8 ;  /* 0xfffffff801017836 */ /* 0x001fe20000000000 */
[----:B------:R-:W-:Y:S01]  /*0030*/  MOV R0, 0x0 ;  /* 0x0000000000007802 */ /* 0x000fe20000000f00 */
[----:B------:R-:W0:Y:S01]  /*0040*/  LDCU UR4, c[0x0][0x2f8] ;  /* 0x00005f00ff0477ac */ /* 0x000e220008000800 */
[----:B------:R-:W2:Y:S04]  /*0050*/  LDCU.64 UR6, c[0x4][0x8] ;  /* 0x01000100ff0677ac */ /* 0x000ea80008000a00 */
[----:B------:R3:W4:Y:S01]  /*0060*/  LDC.64 R2, c[0x4][R0] ;  /* 0x0100000000027b82 */ /* 0x0007220000000a00 */
[----:B------:R-:W5:Y:S01]  /*0070*/  LDCU UR5, c[0x0][0x2fc] ;  /* 0x00005f80ff0577ac */ /* 0x000f620008000800 */
[----:B0-----:R-:W-:Y:S01]  /*0080*/  IADD3 R6, P0, PT, R1, UR4, RZ ;  /* 0x0000000401067c10 */ /* 0x001fe2000ff1e0ff */
[----:B-1----:R3:W-:Y:S01]  /*0090*/  STL.64 [R1], R8 ;  /* 0x0000000801007387 */ /* 0x0027e20000100a00 */
[----:B--2---:R-:W-:Y:S01]  /*00a0*/  IMAD.U32 R4, RZ, RZ, UR6 ;  /* 0x00000006ff047e24 */ /* 0x004fe2000f8e00ff */
[----:B------:R-:W-:-:S02]  /*00b0*/  MOV R5, UR7 ;  /* 0x0000000700057c02 */ /* 0x000fc40008000f00 */
[----:B-----5:R-:W-:-:S08]  /*00c0*/  IMAD.X R7, RZ, RZ, UR5, P0 ;  /* 0x00000005ff077e24 */ /* 0x020fd000080e06ff */
[----:B------:R-:W-:-:S07]  /*00d0*/  LEPC R20, `(.L_x_0) ;  /* 0x000000001014794e */ /* 0x000fce0000000000 */
[----:B---34-:R-:W-:Y:S05]  /*00e0*/  CALL.ABS.NOINC R2 ;  /* 0x0000000002007343 */ /* 0x018fea0003c00000 */
.L_x_0:
[----:B------:R-:W-:Y:S05]  /*00f0*/  EXIT ;  /* 0x000000000000794d */ /* 0x000fea0003800000 */
.L_x_1:
[----:B------:R-:W-:-:S00]  /*0100*/  BRA `(.L_x_1) ;  /* 0xfffffffc00fc7947 */ /* 0x000fc0000383ffff */
[----:B------:R-:W-:-:S00]  /*0110*/  NOP ;  /* 0x0000000000007918 */ /* 0x000fc00000000000 */
        /* <DEDUP_REMOVED lines=14> */
.L_x_2:


//--------------------- .nv.global.init           --------------------------
	.section	.nv.global.init,"aw",@progbits
.nv.global.init:
	.type		$str,@object
	.size		$str,($str$1 - $str)
$str:
        /*0000*/ 	.byte	0x25, 0x73, 0x0a, 0x00
	.type		$str$1,@object
	.size		$str$1,(.L_1 - $str$1)
$str$1:
        /*0004*/ 	.byte	0x77, 0x6f, 0x72, 0x6c, 0x64, 0x00
.L_1:


//--------------------- .nv.shared.reserved.0     --------------------------
	.section	.nv.shared.reserved.0,"aw",@nobits
	.weak		__nv_reservedSMEM_offset_0_alias
	.size		__nv_reservedSMEM_offset_0_alias, 0, 64
	.other		__nv_reservedSMEM_offset_0_alias,@"STO_CUDA_RESERVED_SHARED STV_DEFAULT"
__nv_reservedSMEM_offset_0_alias:
	.zero		0
	.zero		64


//--------------------- .nv.constant0._Z11hello_worldv --------------------------
	.section	.nv.constant0._Z11hello_worldv,"a",@progbits
	.sectionflags	@""
	.align	4
.nv.constant0._Z11hello_worldv:
	.zero		896


//--------------------- SYMBOLS --------------------------

	.type		.nv.reservedSmem.offset0,@object
	.size		.nv.reservedSmem.offset0,0x4
	.type		vprintf,@function
